//
// Generated by NVIDIA NVVM Compiler
//
// Compiler Build ID: CL-36424714
// Cuda compilation tools, release 13.0, V13.0.88
// Based on NVVM 20.0.0
//

.version 9.0
.target sm_100
.address_size 64

	// .globl	_Z15integrateKernelffiPf
// _ZZ15integrateKernelffiPfE5cache has been demoted

.visible .entry _Z15integrateKernelffiPf(
	.param .f32 _Z15integrateKernelffiPf_param_0,
	.param .f32 _Z15integrateKernelffiPf_param_1,
	.param .u32 _Z15integrateKernelffiPf_param_2,
	.param .u64 .ptr .align 1 _Z15integrateKernelffiPf_param_3
)
{
	.reg .pred 	%p<11>;
	.reg .b32 	%r<48>;
	.reg .b32 	%f<62>;
	.reg .b64 	%rd<3>;
	// demoted variable
	.shared .align 4 .b8 _ZZ15integrateKernelffiPfE5cache[1024];
	ld.param.f32 	%f8, [_Z15integrateKernelffiPf_param_0];
	ld.param.f32 	%f9, [_Z15integrateKernelffiPf_param_1];
	ld.param.u32 	%r19, [_Z15integrateKernelffiPf_param_2];
	ld.param.u64 	%rd1, [_Z15integrateKernelffiPf_param_3];
	mov.u32 	%r1, %tid.x;
	mov.u32 	%r20, %ctaid.x;
	mov.u32 	%r47, %ntid.x;
	mad.lo.s32 	%r46, %r20, %r47, %r1;
	mov.u32 	%r21, %nctaid.x;
	mul.lo.s32 	%r4, %r47, %r21;
	setp.ge.s32 	%p1, %r46, %r19;
	mov.f32 	%f61, 0f00000000;
	@%p1 bra 	$L__BB0_7;
	add.s32 	%r22, %r46, %r4;
	max.s32 	%r23, %r19, %r22;
	setp.lt.s32 	%p2, %r22, %r19;
	selp.u32 	%r24, 1, 0, %p2;
	add.s32 	%r25, %r22, %r24;
	sub.s32 	%r26, %r23, %r25;
	div.u32 	%r27, %r26, %r4;
	add.s32 	%r5, %r27, %r24;
	and.b32  	%r28, %r5, 3;
	setp.eq.s32 	%p3, %r28, 3;
	mov.f32 	%f61, 0f00000000;
	@%p3 bra 	$L__BB0_5;
	add.s32 	%r44, %r46, 1;
	add.s32 	%r29, %r5, 1;
	and.b32  	%r30, %r29, 3;
	neg.s32 	%r43, %r30;
	mov.f32 	%f61, 0f00000000;
$L__BB0_3:
	.pragma "nounroll";
	add.s32 	%r31, %r44, -1;
	cvt.rn.f32.s32 	%f14, %r31;
	fma.rn.f32 	%f15, %f9, %f14, %f8;
	cvt.rn.f32.s32 	%f16, %r44;
	fma.rn.f32 	%f17, %f9, %f16, %f8;
	mul.f32 	%f18, %f17, %f17;
	fma.rn.f32 	%f19, %f15, %f15, %f18;
	mul.f32 	%f20, %f19, 0f3F000000;
	fma.rn.f32 	%f61, %f9, %f20, %f61;
	add.s32 	%r44, %r44, %r4;
	add.s32 	%r43, %r43, 1;
	setp.ne.s32 	%p4, %r43, 0;
	@%p4 bra 	$L__BB0_3;
	add.s32 	%r46, %r44, -1;
$L__BB0_5:
	setp.lt.u32 	%p5, %r5, 3;
	@%p5 bra 	$L__BB0_7;
$L__BB0_6:
	cvt.rn.f32.s32 	%f21, %r46;
	fma.rn.f32 	%f22, %f9, %f21, %f8;
	add.s32 	%r32, %r46, 1;
	cvt.rn.f32.s32 	%f23, %r32;
	fma.rn.f32 	%f24, %f9, %f23, %f8;
	mul.f32 	%f25, %f24, %f24;
	fma.rn.f32 	%f26, %f22, %f22, %f25;
	mul.f32 	%f27, %f26, 0f3F000000;
	fma.rn.f32 	%f28, %f9, %f27, %f61;
	add.s32 	%r33, %r46, %r4;
	cvt.rn.f32.s32 	%f29, %r33;
	fma.rn.f32 	%f30, %f9, %f29, %f8;
	add.s32 	%r34, %r32, %r4;
	cvt.rn.f32.s32 	%f31, %r34;
	fma.rn.f32 	%f32, %f9, %f31, %f8;
	mul.f32 	%f33, %f32, %f32;
	fma.rn.f32 	%f34, %f30, %f30, %f33;
	mul.f32 	%f35, %f34, 0f3F000000;
	fma.rn.f32 	%f36, %f9, %f35, %f28;
	add.s32 	%r35, %r33, %r4;
	cvt.rn.f32.s32 	%f37, %r35;
	fma.rn.f32 	%f38, %f9, %f37, %f8;
	add.s32 	%r36, %r34, %r4;
	cvt.rn.f32.s32 	%f39, %r36;
	fma.rn.f32 	%f40, %f9, %f39, %f8;
	mul.f32 	%f41, %f40, %f40;
	fma.rn.f32 	%f42, %f38, %f38, %f41;
	mul.f32 	%f43, %f42, 0f3F000000;
	fma.rn.f32 	%f44, %f9, %f43, %f36;
	add.s32 	%r37, %r35, %r4;
	cvt.rn.f32.s32 	%f45, %r37;
	fma.rn.f32 	%f46, %f9, %f45, %f8;
	add.s32 	%r38, %r36, %r4;
	cvt.rn.f32.s32 	%f47, %r38;
	fma.rn.f32 	%f48, %f9, %f47, %f8;
	mul.f32 	%f49, %f48, %f48;
	fma.rn.f32 	%f50, %f46, %f46, %f49;
	mul.f32 	%f51, %f50, 0f3F000000;
	fma.rn.f32 	%f61, %f9, %f51, %f44;
	add.s32 	%r46, %r37, %r4;
	setp.lt.s32 	%p6, %r46, %r19;
	@%p6 bra 	$L__BB0_6;
$L__BB0_7:
	shl.b32 	%r39, %r1, 2;
	mov.u32 	%r40, _ZZ15integrateKernelffiPfE5cache;
	add.s32 	%r16, %r40, %r39;
	st.shared.f32 	[%r16], %f61;
	bar.sync 	0;
	setp.lt.u32 	%p7, %r47, 2;
	@%p7 bra 	$L__BB0_11;
$L__BB0_8:
	shr.u32 	%r18, %r47, 1;
	setp.ge.u32 	%p8, %r1, %r18;
	@%p8 bra 	$L__BB0_10;
	shl.b32 	%r41, %r18, 2;
	add.s32 	%r42, %r16, %r41;
	ld.shared.f32 	%f52, [%r42];
	ld.shared.f32 	%f53, [%r16];
	add.f32 	%f54, %f52, %f53;
	st.shared.f32 	[%r16], %f54;
$L__BB0_10:
	bar.sync 	0;
	setp.gt.u32 	%p9, %r47, 3;
	mov.u32 	%r47, %r18;
	@%p9 bra 	$L__BB0_8;
$L__BB0_11:
	setp.ne.s32 	%p10, %r1, 0;
	@%p10 bra 	$L__BB0_13;
	ld.shared.f32 	%f55, [_ZZ15integrateKernelffiPfE5cache];
	cvta.to.global.u64 	%rd2, %rd1;
	atom.global.add.f32 	%f56, [%rd2], %f55;
$L__BB0_13:
	ret;

}


// ===== COMPILED SASS (sm_100) =====

	.target	sm_100

	.elftype	@"ET_EXEC"


//--------------------- .note.nv.tkinfo           --------------------------
	.section	.note.nv.tkinfo,"",@"SHT_NOTE"
	.sectionflags	@"SHF_NOTE_NV_TKINFO"
	.tkinfo
        /*0018*/ 	.word	0x00000002
        /*0030*/ 	.string	""
        /*0030*/ 	.string	"ptxas"
        /*0030*/ 	.string	"Cuda compilation tools, release 13.0, V13.0.88"
        /*0030*/ 	.string	"Build cuda_13.0.r13.0/compiler.36424714_0"
        /*0030*/ 	.string	"-arch sm_100 -m 64 "



//--------------------- .note.nv.cuinfo           --------------------------
	.section	.note.nv.cuinfo,"",@"SHT_NOTE"
	.sectionflags	@"SHF_NOTE_NV_CUINFO"
        /*0018*/ 	.short	0x0002
        /*001a*/ 	.short	0x0064
        /*001c*/ 	.short	0x0082
	.zero		2


//--------------------- .nv.info                  --------------------------
	.section	.nv.info,"",@"SHT_CUDA_INFO"
	.align	4


	//----- nvinfo : EIATTR_REGCOUNT
	.align		4
        /*0000*/ 	.byte	0x04, 0x2f
        /*0002*/ 	.short	(.L_1 - .L_0)
	.align		4
.L_0:
        /*0004*/ 	.word	index@(_Z15integrateKernelffiPf)
        /*0008*/ 	.word	0x00000014


	//----- nvinfo : EIATTR_FRAME_SIZE
	.align		4
.L_1:
        /*000c*/ 	.byte	0x04, 0x11
        /*000e*/ 	.short	(.L_3 - .L_2)
	.align		4
.L_2:
        /*0010*/ 	.word	index@(_Z15integrateKernelffiPf)
        /*0014*/ 	.word	0x00000000


	//----- nvinfo : EIATTR_MIN_STACK_SIZE
	.align		4
.L_3:
        /*0018*/ 	.byte	0x04, 0x12
        /*001a*/ 	.short	(.L_5 - .L_4)
	.align		4
.L_4:
        /*001c*/ 	.word	index@(_Z15integrateKernelffiPf)
        /*0020*/ 	.word	0x00000000
.L_5:


//--------------------- .nv.compat                --------------------------
	.section	.nv.compat,"",@"SHT_CUDA_COMPAT_INFO"
	.align	4
        /*0000*/ 	.byte	0x02, 0x09, 0x00, 0x00, 0x02, 0x02, 0x01, 0x00, 0x02, 0x05, 0x05, 0x00, 0x03, 0x07, 0x01, 0x01
        /*0010*/ 	.byte	0x02, 0x03, 0x00, 0x00, 0x02, 0x06, 0x01, 0x00, 0x04, 0x0b, 0x08, 0x00, 0x09, 0x00, 0x00, 0x00
        /*0020*/ 	.byte	0x00, 0x00, 0x00, 0x00


//--------------------- .nv.info._Z15integrateKernelffiPf --------------------------
	.section	.nv.info._Z15integrateKernelffiPf,"",@"SHT_CUDA_INFO"
	.sectionflags	@""
	.align	4


	//----- nvinfo : EIATTR_CUDA_API_VERSION
	.align		4
        /*0000*/ 	.byte	0x04, 0x37
        /*0002*/ 	.short	(.L_7 - .L_6)
.L_6:
        /*0004*/ 	.word	0x00000082


	//----- nvinfo : EIATTR_KPARAM_INFO
	.align		4
.L_7:
        /*0008*/ 	.byte	0x04, 0x17
        /*000a*/ 	.short	(.L_9 - .L_8)
.L_8:
        /*000c*/ 	.word	0x00000000
        /*0010*/ 	.short	0x0003
        /*0012*/ 	.short	0x0010
        /*0014*/ 	.byte	0x00, 0xf5, 0x21, 0x00


	//----- nvinfo : EIATTR_KPARAM_INFO
	.align		4
.L_9:
        /*0018*/ 	.byte	0x04, 0x17
        /*001a*/ 	.short	(.L_11 - .L_10)
.L_10:
        /*001c*/ 	.word	0x00000000
        /*0020*/ 	.short	0x0002
        /*0022*/ 	.short	0x0008
        /*0024*/ 	.byte	0x00, 0xf0, 0x11, 0x00


	//----- nvinfo : EIATTR_KPARAM_INFO
	.align		4
.L_11:
        /*0028*/ 	.byte	0x04, 0x17
        /*002a*/ 	.short	(.L_13 - .L_12)
.L_12:
        /*002c*/ 	.word	0x00000000
        /*0030*/ 	.short	0x0001
        /*0032*/ 	.short	0x0004
        /*0034*/ 	.byte	0x00, 0xf0, 0x11, 0x00


	//----- nvinfo : EIATTR_KPARAM_INFO
	.align		4
.L_13:
        /*0038*/ 	.byte	0x04, 0x17
        /*003a*/ 	.short	(.L_15 - .L_14)
.L_14:
        /*003c*/ 	.word	0x00000000
        /*0040*/ 	.short	0x0000
        /*0042*/ 	.short	0x0000
        /*0044*/ 	.byte	0x00, 0xf0, 0x11, 0x00


	//----- nvinfo : EIATTR_SPARSE_MMA_MASK
	.align		4
.L_15:
        /*0048*/ 	.byte	0x03, 0x50
        /*004a*/ 	.short	0x0000


	//----- nvinfo : EIATTR_MAXREG_COUNT
	.align		4
        /*004c*/ 	.byte	0x03, 0x1b
        /*004e*/ 	.short	0x00ff


	//----- nvinfo : EIATTR_NUM_BARRIERS
	.align		4
        /*0050*/ 	.byte	0x02, 0x4c
        /*0052*/ 	.byte	0x01
	.zero		1


	//----- nvinfo : EIATTR_MERCURY_ISA_VERSION
	.align		4
        /*0054*/ 	.byte	0x03, 0x5f
        /*0056*/ 	.short	0x0101


	//----- nvinfo : EIATTR_VRC_CTA_INIT_COUNT
	.align		4
        /*0058*/ 	.byte	0x02, 0x4a
	.zero		1
	.zero		1


	//----- nvinfo : EIATTR_EXIT_INSTR_OFFSETS
	.align		4
        /*005c*/ 	.byte	0x04, 0x1c
        /*005e*/ 	.short	(.L_17 - .L_16)


	//   ....[0]....
.L_16:
        /*0060*/ 	.word	0x00000820


	//   ....[1]....
        /*0064*/ 	.word	0x000008a0


	//----- nvinfo : EIATTR_CRS_STACK_SIZE
	.align		4
.L_17:
        /*0068*/ 	.byte	0x04, 0x1e
        /*006a*/ 	.short	(.L_19 - .L_18)
.L_18:
        /*006c*/ 	.word	0x00000000


	//----- nvinfo : EIATTR_CBANK_PARAM_SIZE
	.align		4
.L_19:
        /*0070*/ 	.byte	0x03, 0x19
        /*0072*/ 	.short	0x0018


	//----- nvinfo : EIATTR_PARAM_CBANK
	.align		4
        /*0074*/ 	.byte	0x04, 0x0a
        /*0076*/ 	.short	(.L_21 - .L_20)
	.align		4
.L_20:
        /*0078*/ 	.word	index@(.nv.constant0._Z15integrateKernelffiPf)
        /*007c*/ 	.short	0x0380
        /*007e*/ 	.short	0x0018


	//----- nvinfo : EIATTR_SW_WAR
	.align		4
.L_21:
        /*0080*/ 	.byte	0x04, 0x36
        /*0082*/ 	.short	(.L_23 - .L_22)
.L_22:
        /*0084*/ 	.word	0x00000008
.L_23:


//--------------------- .nv.callgraph             --------------------------
	.section	.nv.callgraph,"",@"SHT_CUDA_CALLGRAPH"
	.align	4
	.sectionentsize	8
	.align		4
        /*0000*/ 	.word	0x00000000
	.align		4
        /*0004*/ 	.word	0xffffffff
	.align		4
        /*0008*/ 	.word	0x00000000
	.align		4
        /*000c*/ 	.word	0xfffffffe
	.align		4
        /*0010*/ 	.word	0x00000000
	.align		4
        /*0014*/ 	.word	0xfffffffd
	.align		4
        /*0018*/ 	.word	0x00000000
	.align		4
        /*001c*/ 	.word	0xfffffffc


//--------------------- .text._Z15integrateKernelffiPf --------------------------
	.section	.text._Z15integrateKernelffiPf,"ax",@progbits
	.align	128
        .global         _Z15integrateKernelffiPf
        .type           _Z15integrateKernelffiPf,@function
        .size           _Z15integrateKernelffiPf,(.L_x_10 - _Z15integrateKernelffiPf)
        .other          _Z15integrateKernelffiPf,@"STO_CUDA_ENTRY STV_DEFAULT"
_Z15integrateKernelffiPf:
.text._Z15integrateKernelffiPf:
[----:B------:R-:W-:Y:S01]  /*0000*/  LDC R1, c[0x0][0x37c] ;  /* 0x0000df00ff017b82 */ /* 0x000fe20000000800 */
[----:B------:R-:W0:Y:S07]  /*0010*/  S2R R0, SR_TID.X ;  /* 0x0000000000007919 */ /* 0x000e2e0000002100 */
[----:B------:R-:W0:Y:S01]  /*0020*/  S2UR UR4, SR_CTAID.X ;  /* 0x00000000000479c3 */ /* 0x000e220000002500 */
[----:B------:R-:W1:Y:S01]  /*0030*/  LDCU UR6, c[0x0][0x388] ;  /* 0x00007100ff0677ac */ /* 0x000e620008000800 */
[----:B------:R-:W-:Y:S01]  /*0040*/  BSSY.RECONVERGENT B0, `(.L_x_0) ;  /* 0x0000069000007945 */ /* 0x000fe20003800200 */
[----:B------:R-:W-:-:S05]  /*0050*/  HFMA2 R6, -RZ, RZ, 0, 0 ;  /* 0x00000000ff067431 */ /* 0x000fca00000001ff */
[----:B------:R-:W0:Y:S01]  /*0060*/  LDC R3, c[0x0][0x360] ;  /* 0x0000d800ff037b82 */ /* 0x000e220000000800 */
[----:B------:R-:W2:Y:S01]  /*0070*/  LDCU UR5, c[0x0][0x370] ;  /* 0x00006e00ff0577ac */ /* 0x000ea20008000800 */
[C---:B0-----:R-:W-:Y:S02]  /*0080*/  IMAD R7, R3.reuse, UR4, R0 ;  /* 0x0000000403077c24 */ /* 0x041fe4000f8e0200 */
[----:B--2---:R-:W-:-:S03]  /*0090*/  IMAD R2, R3, UR5, RZ ;  /* 0x0000000503027c24 */ /* 0x004fc6000f8e02ff */
[----:B-1----:R-:W-:-:S13]  /*00a0*/  ISETP.GE.AND P0, PT, R7, UR6, PT ;  /* 0x0000000607007c0c */ /* 0x002fda000bf06270 */
[----:B------:R-:W-:Y:S05]  /*00b0*/  @P0 BRA `(.L_x_1) ;  /* 0x0000000400840947 */ /* 0x000fea0003800000 */
[----:B------:R-:W0:Y:S01]  /*00c0*/  I2F.U32.RP R10, R2 ;  /* 0x00000002000a7306 */ /* 0x000e220000209000 */
[C---:B------:R-:W-:Y:S01]  /*00d0*/  IMAD.IADD R6, R2.reuse, 0x1, R7 ;  /* 0x0000000102067824 */ /* 0x040fe200078e0207 */
[----:B------:R-:W-:Y:S01]  /*00e0*/  IADD3 R11, PT, PT, RZ, -R2, RZ ;  /* 0x80000002ff0b7210 */ /* 0x000fe20007ffe0ff */
[----:B------:R-:W-:Y:S01]  /*00f0*/  BSSY.RECONVERGENT B1, `(.L_x_2) ;  /* 0x0000030000017945 */ /* 0x000fe20003800200 */
[----:B------:R-:W-:Y:S02]  /*0100*/  ISETP.NE.U32.AND P2, PT, R2, RZ, PT ;  /* 0x000000ff0200720c */ /* 0x000fe40003f45070 */
[C---:B------:R-:W-:Y:S02]  /*0110*/  ISETP.GE.AND P0, PT, R6.reuse, UR6, PT ;  /* 0x0000000606007c0c */ /* 0x040fe4000bf06270 */
[----:B------:R-:W-:Y:S02]  /*0120*/  VIMNMX R9, PT, PT, R6, UR6, !PT ;  /* 0x0000000606097c48 */ /* 0x000fe4000ffe0100 */
[----:B------:R-:W-:-:S04]  /*0130*/  SEL R8, RZ, 0x1, P0 ;  /* 0x00000001ff087807 */ /* 0x000fc80000000000 */
[----:B------:R-:W-:Y:S01]  /*0140*/  IADD3 R9, PT, PT, R9, -R6, -R8 ;  /* 0x8000000609097210 */ /* 0x000fe20007ffe808 */
[----:B0-----:R-:W0:Y:S01]  /*0150*/  MUFU.RCP R10, R10 ;  /* 0x0000000a000a7308 */ /* 0x001e220000001000 */
[----:B------:R-:W-:Y:S01]  /*0160*/  MOV R6, RZ ;  /* 0x000000ff00067202 */ /* 0x000fe20000000f00 */
[----:B0-----:R-:W-:-:S06]  /*0170*/  VIADD R4, R10, 0xffffffe ;  /* 0x0ffffffe0a047836 */ /* 0x001fcc0000000000 */
[----:B------:R0:W1:Y:S02]  /*0180*/  F2I.FTZ.U32.TRUNC.NTZ R5, R4 ;  /* 0x0000000400057305 */ /* 0x000064000021f000 */
[----:B0-----:R-:W-:Y:S01]  /*0190*/  MOV R4, RZ ;  /* 0x000000ff00047202 */ /* 0x001fe20000000f00 */
[----:B-1----:R-:W-:-:S04]  /*01a0*/  IMAD R11, R11, R5, RZ ;  /* 0x000000050b0b7224 */ /* 0x002fc800078e02ff */
[----:B------:R-:W-:-:S06]  /*01b0*/  IMAD.HI.U32 R10, R5, R11, R4 ;  /* 0x0000000b050a7227 */ /* 0x000fcc00078e0004 */
[----:B------:R-:W-:-:S04]  /*01c0*/  IMAD.HI.U32 R5, R10, R9, RZ ;  /* 0x000000090a057227 */ /* 0x000fc800078e00ff */
[----:B------:R-:W-:-:S04]  /*01d0*/  IMAD.MOV R4, RZ, RZ, -R5 ;  /* 0x000000ffff047224 */ /* 0x000fc800078e0a05 */
[----:B------:R-:W-:-:S05]  /*01e0*/  IMAD R9, R2, R4, R9 ;  /* 0x0000000402097224 */ /* 0x000fca00078e0209 */
[----:B------:R-:W-:-:S13]  /*01f0*/  ISETP.GE.U32.AND P0, PT, R9, R2, PT ;  /* 0x000000020900720c */ /* 0x000fda0003f06070 */
[----:B------:R-:W-:Y:S01]  /*0200*/  @P0 IADD3 R9, PT, PT, -R2, R9, RZ ;  /* 0x0000000902090210 */ /* 0x000fe20007ffe1ff */
[----:B------:R-:W-:-:S03]  /*0210*/  @P0 VIADD R5, R5, 0x1 ;  /* 0x0000000105050836 */ /* 0x000fc60000000000 */
[----:B------:R-:W-:-:S13]  /*0220*/  ISETP.GE.U32.AND P1, PT, R9, R2, PT ;  /* 0x000000020900720c */ /* 0x000fda0003f26070 */
[----:B------:R-:W-:Y:S02]  /*0230*/  @P1 IADD3 R5, PT, PT, R5, 0x1, RZ ;  /* 0x0000000105051810 */ /* 0x000fe40007ffe0ff */
[----:B------:R-:W-:-:S05]  /*0240*/  @!P2 LOP3.LUT R5, RZ, R2, RZ, 0x33, !PT ;  /* 0x00000002ff05a212 */ /* 0x000fca00078e33ff */
[----:B------:R-:W-:-:S05]  /*0250*/  IMAD.IADD R12, R8, 0x1, R5 ;  /* 0x00000001080c7824 */ /* 0x000fca00078e0205 */
[----:B------:R-:W-:-:S04]  /*0260*/  LOP3.LUT R4, R12, 0x3, RZ, 0xc0, !PT ;  /* 0x000000030c047812 */ /* 0x000fc800078ec0ff */
[----:B------:R-:W-:-:S13]  /*0270*/  ISETP.NE.AND P0, PT, R4, 0x3, PT ;  /* 0x000000030400780c */ /* 0x000fda0003f05270 */
[----:B------:R-:W-:Y:S05]  /*0280*/  @!P0 BRA `(.L_x_3) ;  /* 0x0000000000588947 */ /* 0x000fea0003800000 */
[----:B------:R-:W0:Y:S01]  /*0290*/  LDC.64 R4, c[0x0][0x380] ;  /* 0x0000e000ff047b82 */ /* 0x000e220000000a00 */
[----:B------:R-:W-:Y:S01]  /*02a0*/  VIADD R6, R12, 0x1 ;  /* 0x000000010c067836 */ /* 0x000fe20000000000 */
[----:B------:R-:W-:Y:S01]  /*02b0*/  BSSY.RECONVERGENT B2, `(.L_x_4) ;  /* 0x0000012000027945 */ /* 0x000fe20003800200 */
[----:B------:R-:W-:-:S03]  /*02c0*/  IADD3 R7, PT, PT, R7, 0x1, RZ ;  /* 0x0000000107077810 */ /* 0x000fc60007ffe0ff */
[----:B------:R-:W-:Y:S02]  /*02d0*/  LOP3.LUT R8, R6, 0x3, RZ, 0xc0, !PT ;  /* 0x0000000306087812 */ /* 0x000fe400078ec0ff */
[----:B------:R-:W-:-:S03]  /*02e0*/  MOV R6, RZ ;  /* 0x000000ff00067202 */ /* 0x000fc60000000f00 */
[----:B------:R-:W-:-:S07]  /*02f0*/  IMAD.MOV R8, RZ, RZ, -R8 ;  /* 0x000000ffff087224 */ /* 0x000fce00078e0a08 */
.L_x_5:
[----:B------:R-:W-:Y:S02]  /*0300*/  IADD3 R9, PT, PT, R7, -0x1, RZ ;  /* 0xffffffff07097810 */ /* 0x000fe40007ffe0ff */
[----:B------:R-:W-:Y:S01]  /*0310*/  I2FP.F32.S32 R11, R7 ;  /* 0x00000007000b7245 */ /* 0x000fe20000201400 */
[----:B------:R-:W-:Y:S01]  /*0320*/  IMAD.IADD R7, R2, 0x1, R7 ;  /* 0x0000000102077824 */ /* 0x000fe200078e0207 */
[----:B------:R-:W-:Y:S02]  /*0330*/  IADD3 R8, PT, PT, R8, 0x1, RZ ;  /* 0x0000000108087810 */ /* 0x000fe40007ffe0ff */
[----:B------:R-:W-:Y:S01]  /*0340*/  I2FP.F32.S32 R9, R9 ;  /* 0x0000000900097245 */ /* 0x000fe20000201400 */
[----:B0-----:R-:W-:Y:S01]  /*0350*/  FFMA R11, R11, R5, R4 ;  /* 0x000000050b0b7223 */ /* 0x001fe20000000004 */
[----:B------:R-:W-:-:S03]  /*0360*/  ISETP.NE.AND P0, PT, R8, RZ, PT ;  /* 0x000000ff0800720c */ /* 0x000fc60003f05270 */
[----:B------:R-:W-:Y:S01]  /*0370*/  FFMA R9, R9, R5, R4 ;  /* 0x0000000509097223 */ /* 0x000fe20000000004 */
[----:B------:R-:W-:-:S04]  /*0380*/  FMUL R10, R11, R11 ;  /* 0x0000000b0b0a7220 */ /* 0x000fc80000400000 */
[----:B------:R-:W-:-:S04]  /*0390*/  FFMA R10, R9, R9, R10 ;  /* 0x00000009090a7223 */ /* 0x000fc8000000000a */
[----:B------:R-:W-:-:S04]  /*03a0*/  FMUL R9, R10, 0.5 ;  /* 0x3f0000000a097820 */ /* 0x000fc80000400000 */
[----:B------:R-:W-:Y:S01]  /*03b0*/  FFMA R6, R9, R5, R6 ;  /* 0x0000000509067223 */ /* 0x000fe20000000006 */
[----:B------:R-:W-:Y:S06]  /*03c0*/  @P0 BRA `(.L_x_5) ;  /* 0xfffffffc00cc0947 */ /* 0x000fec000383ffff */
[----:B------:R-:W-:Y:S05]  /*03d0*/  BSYNC.RECONVERGENT B2 ;  /* 0x0000000000027941 */ /* 0x000fea0003800200 */
.L_x_4:
[----:B------:R-:W-:-:S07]  /*03e0*/  IADD3 R7, PT, PT, R7, -0x1, RZ ;  /* 0xffffffff07077810 */ /* 0x000fce0007ffe0ff */
.L_x_3:
[----:B------:R-:W-:Y:S05]  /*03f0*/  BSYNC.RECONVERGENT B1 ;  /* 0x0000000000017941 */ /* 0x000fea0003800200 */
.L_x_2:
[----:B------:R-:W0:Y:S01]  /*0400*/  LDC.64 R4, c[0x0][0x380] ;  /* 0x0000e000ff047b82 */ /* 0x000e220000000a00 */
[----:B------:R-:W-:-:S13]  /*0410*/  ISETP.GE.U32.AND P0, PT, R12, 0x3, PT ;  /* 0x000000030c00780c */ /* 0x000fda0003f06070 */
[----:B------:R-:W-:Y:S05]  /*0420*/  @!P0 BRA `(.L_x_1) ;  /* 0x0000000000a88947 */ /* 0x000fea0003800000 */
.L_x_6:
[----:B------:R-:W-:Y:S01]  /*0430*/  IADD3 R9, PT, PT, R7, 0x1, RZ ;  /* 0x0000000107097810 */ /* 0x000fe20007ffe0ff */
[C---:B------:R-:W-:Y:S01]  /*0440*/  IMAD.IADD R11, R2.reuse, 0x1, R7 ;  /* 0x00000001020b7824 */ /* 0x040fe200078e0207 */
[----:B------:R-:W-:Y:S02]  /*0450*/  I2FP.F32.S32 R7, R7 ;  /* 0x0000000700077245 */ /* 0x000fe40000201400 */
[CC--:B------:R-:W-:Y:S02]  /*0460*/  IADD3 R15, PT, PT, R2.reuse, R9.reuse, RZ ;  /* 0x00000009020f7210 */ /* 0x0c0fe40007ffe0ff */
[----:B------:R-:W-:Y:S01]  /*0470*/  I2FP.F32.S32 R9, R9 ;  /* 0x0000000900097245 */ /* 0x000fe20000201400 */
[--C-:B0-----:R-:W-:Y:S01]  /*0480*/  FFMA R7, R7, R5, R4.reuse ;  /* 0x0000000507077223 */ /* 0x101fe20000000004 */
[----:B------:R-:W-:Y:S02]  /*0490*/  I2FP.F32.S32 R17, R15 ;  /* 0x0000000f00117245 */ /* 0x000fe40000201400 */
[----:B------:R-:W-:Y:S01]  /*04a0*/  I2FP.F32.S32 R13, R11 ;  /* 0x0000000b000d7245 */ /* 0x000fe20000201400 */
[--C-:B------:R-:W-:Y:S01]  /*04b0*/  FFMA R9, R9, R5, R4.reuse ;  /* 0x0000000509097223 */ /* 0x100fe20000000004 */
[C---:B------:R-:W-:Y:S01]  /*04c0*/  IADD3 R15, PT, PT, R2.reuse, R15, RZ ;  /* 0x0000000f020f7210 */ /* 0x040fe20007ffe0ff */
[----:B------:R-:W-:Y:S01]  /*04d0*/  FFMA R17, R17, R5, R4 ;  /* 0x0000000511117223 */ /* 0x000fe20000000004 */
[----:B------:R-:W-:-:S02]  /*04e0*/  IMAD.IADD R11, R2, 0x1, R11 ;  /* 0x00000001020b7824 */ /* 0x000fc400078e020b */
[----:B------:R-:W-:Y:S01]  /*04f0*/  FMUL R8, R9, R9 ;  /* 0x0000000909087220 */ /* 0x000fe20000400000 */
[----:B------:R-:W-:Y:S01]  /*0500*/  FFMA R13, R13, R5, R4 ;  /* 0x000000050d0d7223 */ /* 0x000fe20000000004 */
[----:B------:R-:W-:Y:S02]  /*0510*/  FMUL R10, R17, R17 ;  /* 0x00000011110a7220 */ /* 0x000fe40000400000 */
[----:B------:R-:W-:Y:S01]  /*0520*/  FFMA R8, R7, R7, R8 ;  /* 0x0000000707087223 */ /* 0x000fe20000000008 */
[----:B------:R-:W-:Y:S01]  /*0530*/  I2FP.F32.S32 R7, R15 ;  /* 0x0000000f00077245 */ /* 0x000fe20000201400 */
[----:B------:R-:W-:Y:S01]  /*0540*/  FFMA R10, R13, R13, R10 ;  /* 0x0000000d0d0a7223 */ /* 0x000fe2000000000a */
[-C--:B------:R-:W-:Y:S02]  /*0550*/  I2FP.F32.S32 R9, R11.reuse ;  /* 0x0000000b00097245 */ /* 0x080fe40000201400 */
[----:B------:R-:W-:Y:S01]  /*0560*/  IADD3 R13, PT, PT, R2, R11, RZ ;  /* 0x0000000b020d7210 */ /* 0x000fe20007ffe0ff */
[--C-:B------:R-:W-:Y:S01]  /*0570*/  FFMA R11, R7, R5, R4.reuse ;  /* 0x00000005070b7223 */ /* 0x100fe20000000004 */
[----:B------:R-:W-:Y:S01]  /*0580*/  FMUL R7, R8, 0.5 ;  /* 0x3f00000008077820 */ /* 0x000fe20000400000 */
[----:B------:R-:W-:Y:S01]  /*0590*/  IADD3 R15, PT, PT, R2, R15, RZ ;  /* 0x0000000f020f7210 */ /* 0x000fe20007ffe0ff */
[----:B------:R-:W-:Y:S01]  /*05a0*/  FFMA R9, R9, R5, R4 ;  /* 0x0000000509097223 */ /* 0x000fe20000000004 */
[----:B------:R-:W-:Y:S01]  /*05b0*/  FMUL R8, R11, R11 ;  /* 0x0000000b0b087220 */ /* 0x000fe20000400000 */
[----:B------:R-:W-:Y:S01]  /*05c0*/  FFMA R6, R7, R5, R6 ;  /* 0x0000000507067223 */ /* 0x000fe20000000006 */
[----:B------:R-:W-:Y:S01]  /*05d0*/  FMUL R7, R10, 0.5 ;  /* 0x3f0000000a077820 */ /* 0x000fe20000400000 */
[----:B------:R-:W-:Y:S01]  /*05e0*/  I2FP.F32.S32 R17, R15 ;  /* 0x0000000f00117245 */ /* 0x000fe20000201400 */
[----:B------:R-:W-:Y:S01]  /*05f0*/  FFMA R8, R9, R9, R8 ;  /* 0x0000000909087223 */ /* 0x000fe20000000008 */
[----:B------:R-:W-:Y:S01]  /*0600*/  I2FP.F32.S32 R15, R13 ;  /* 0x0000000d000f7245 */ /* 0x000fe20000201400 */
[----:B------:R-:W-:Y:S01]  /*0610*/  FFMA R6, R7, R5, R6 ;  /* 0x0000000507067223 */ /* 0x000fe20000000006 */
[----:B------:R-:W-:-:S02]  /*0620*/  IMAD.IADD R7, R2, 0x1, R13 ;  /* 0x0000000102077824 */ /* 0x000fc400078e020d */
[-CC-:B------:R-:W-:Y:S01]  /*0630*/  FFMA R17, R17, R5.reuse, R4.reuse ;  /* 0x0000000511117223 */ /* 0x180fe20000000004 */
[----:B------:R-:W-:Y:S01]  /*0640*/  FMUL R9, R8, 0.5 ;  /* 0x3f00000008097820 */ /* 0x000fe20000400000 */
[----:B------:R-:W-:Y:S01]  /*0650*/  FFMA R15, R15, R5, R4 ;  /* 0x000000050f0f7223 */ /* 0x000fe20000000004 */
[----:B------:R-:W-:Y:S01]  /*0660*/  ISETP.GE.AND P0, PT, R7, UR6, PT ;  /* 0x0000000607007c0c */ /* 0x000fe2000bf06270 */
[----:B------:R-:W-:Y:S01]  /*0670*/  FMUL R10, R17, R17 ;  /* 0x00000011110a7220 */ /* 0x000fe20000400000 */
[----:B------:R-:W-:-:S03]  /*0680*/  FFMA R6, R9, R5, R6 ;  /* 0x0000000509067223 */ /* 0x000fc60000000006 */
[----:B------:R-:W-:-:S04]  /*0690*/  FFMA R10, R15, R15, R10 ;  /* 0x0000000f0f0a7223 */ /* 0x000fc8000000000a */
[----:B------:R-:W-:-:S04]  /*06a0*/  FMUL R9, R10, 0.5 ;  /* 0x3f0000000a097820 */ /* 0x000fc80000400000 */
[----:B------:R-:W-:Y:S01]  /*06b0*/  FFMA R6, R9, R5, R6 ;  /* 0x0000000509067223 */ /* 0x000fe20000000006 */
[----:B------:R-:W-:Y:S06]  /*06c0*/  @!P0 BRA `(.L_x_6) ;  /* 0xfffffffc00588947 */ /* 0x000fec000383ffff */
.L_x_1:
[----:B------:R-:W-:Y:S05]  /*06d0*/  BSYNC.RECONVERGENT B0 ;  /* 0x0000000000007941 */ /* 0x000fea0003800200 */
.L_x_0:
[----:B------:R-:W1:Y:S01]  /*06e0*/  S2UR UR5, SR_CgaCtaId ;  /* 0x00000000000579c3 */ /* 0x000e620000008800 */
[----:B------:R-:W-:Y:S01]  /*06f0*/  UMOV UR4, 0x400 ;  /* 0x0000040000047882 */ /* 0x000fe20000000000 */
[----:B------:R-:W-:Y:S02]  /*0700*/  ISETP.GE.U32.AND P1, PT, R3, 0x2, PT ;  /* 0x000000020300780c */ /* 0x000fe40003f26070 */
[----:B------:R-:W-:Y:S01]  /*0710*/  ISETP.NE.AND P0, PT, R0, RZ, PT ;  /* 0x000000ff0000720c */ /* 0x000fe20003f05270 */
[----:B-1----:R-:W-:-:S06]  /*0720*/  ULEA UR4, UR5, UR4, 0x18 ;  /* 0x0000000405047291 */ /* 0x002fcc000f8ec0ff */
[----:B0-----:R-:W-:-:S05]  /*0730*/  LEA R5, R0, UR4, 0x2 ;  /* 0x0000000400057c11 */ /* 0x001fca000f8e10ff */
[----:B------:R0:W-:Y:S01]  /*0740*/  STS [R5], R6 ;  /* 0x0000000605007388 */ /* 0x0001e20000000800 */
[----:B------:R-:W-:Y:S06]  /*0750*/  BAR.SYNC.DEFER_BLOCKING 0x0 ;  /* 0x0000000000007b1d */ /* 0x000fec0000010000 */
[----:B------:R-:W-:Y:S05]  /*0760*/  @!P1 BRA `(.L_x_7) ;  /* 0x00000000002c9947 */ /* 0x000fea0003800000 */
.L_x_8:
[----:B0-----:R-:W-:-:S04]  /*0770*/  SHF.R.U32.HI R6, RZ, 0x1, R3 ;  /* 0x00000001ff067819 */ /* 0x001fc80000011603 */
[----:B------:R-:W-:-:S13]  /*0780*/  ISETP.GE.U32.AND P1, PT, R0, R6, PT ;  /* 0x000000060000720c */ /* 0x000fda0003f26070 */
[----:B------:R-:W-:Y:S01]  /*0790*/  @!P1 LEA R2, R6, R5, 0x2 ;  /* 0x0000000506029211 */ /* 0x000fe200078e10ff */
[----:B------:R-:W-:Y:S05]  /*07a0*/  @!P1 LDS R7, [R5] ;  /* 0x0000000005079984 */ /* 0x000fea0000000800 */
[----:B------:R-:W0:Y:S02]  /*07b0*/  @!P1 LDS R2, [R2] ;  /* 0x0000000002029984 */ /* 0x000e240000000800 */
[----:B0-----:R-:W-:-:S05]  /*07c0*/  @!P1 FADD R4, R2, R7 ;  /* 0x0000000702049221 */ /* 0x001fca0000000000 */
[----:B------:R1:W-:Y:S01]  /*07d0*/  @!P1 STS [R5], R4 ;  /* 0x0000000405009388 */ /* 0x0003e20000000800 */
[----:B------:R-:W-:Y:S01]  /*07e0*/  BAR.SYNC.DEFER_BLOCKING 0x0 ;  /* 0x0000000000007b1d */ /* 0x000fe20000010000 */
[----:B------:R-:W-:Y:S02]  /*07f0*/  ISETP.GT.U32.AND P1, PT, R3, 0x3, PT ;  /* 0x000000030300780c */ /* 0x000fe40003f24070 */
[----:B------:R-:W-:-:S11]  /*0800*/  MOV R3, R6 ;  /* 0x0000000600037202 */ /* 0x000fd60000000f00 */
[----:B-1----:R-:W-:Y:S05]  /*0810*/  @P1 BRA `(.L_x_8) ;  /* 0xfffffffc00d41947 */ /* 0x002fea000383ffff */
.L_x_7:
[----:B------:R-:W-:Y:S05]  /*0820*/  @P0 EXIT ;  /* 0x000000000000094d */ /* 0x000fea0003800000 */
[----:B------:R-:W1:Y:S01]  /*0830*/  S2UR UR5, SR_CgaCtaId ;  /* 0x00000000000579c3 */ /* 0x000e620000008800 */
[----:B------:R-:W-:-:S07]  /*0840*/  UMOV UR4, 0x400 ;  /* 0x0000040000047882 */ /* 0x000fce0000000000 */
[----:B------:R-:W2:Y:S01]  /*0850*/  LDC.64 R2, c[0x0][0x390] ;  /* 0x0000e400ff027b82 */ /* 0x000ea20000000a00 */
[----:B-1----:R-:W-:-:S09]  /*0860*/  ULEA UR4, UR5, UR4, 0x18 ;  /* 0x0000000405047291 */ /* 0x002fd2000f8ec0ff */
[----:B0-----:R-:W2:Y:S02]  /*0870*/  LDS R5, [UR4] ;  /* 0x00000004ff057984 */ /* 0x001ea40008000800 */
[----:B------:R-:W2:Y:S02]  /*0880*/  LDCU.64 UR4, c[0x0][0x358] ;  /* 0x00006b00ff0477ac */ /* 0x000ea40008000a00 */
[----:B--2---:R-:W-:Y:S01]  /*0890*/  REDG.E.ADD.F32.FTZ.RN.STRONG.GPU desc[UR4][R2.64], R5 ;  /* 0x00000005020079a6 */ /* 0x004fe2000c12f304 */
[----:B------:R-:W-:Y:S05]  /*08a0*/  EXIT ;  /* 0x000000000000794d */ /* 0x000fea0003800000 */
.L_x_9:
[----:B------:R-:W-:-:S00]  /*08b0*/  BRA `(.L_x_9) ;  /* 0xfffffffc00fc7947 */ /* 0x000fc0000383ffff */
[----:B------:R-:W-:-:S00]  /*08c0*/  NOP ;  /* 0x0000000000007918 */ /* 0x000fc00000000000 */
        /* <DEDUP_REMOVED lines=11> */
.L_x_10:


//--------------------- .nv.shared._Z15integrateKernelffiPf --------------------------
	.section	.nv.shared._Z15integrateKernelffiPf,"aw",@nobits
	.sectionflags	@""
	.align	4
.nv.shared._Z15integrateKernelffiPf:
	.zero		2048


//--------------------- .nv.shared.reserved.0     --------------------------
	.section	.nv.shared.reserved.0,"aw",@nobits
	.weak		__nv_reservedSMEM_offset_0_alias
	.size		__nv_reservedSMEM_offset_0_alias, 0, 64
	.other		__nv_reservedSMEM_offset_0_alias,@"STO_CUDA_RESERVED_SHARED STV_DEFAULT"
__nv_reservedSMEM_offset_0_alias:
	.zero		0
	.zero		64


//--------------------- .nv.constant0._Z15integrateKernelffiPf --------------------------
	.section	.nv.constant0._Z15integrateKernelffiPf,"a",@progbits
	.sectionflags	@""
	.align	4
.nv.constant0._Z15integrateKernelffiPf:
	.zero		920


//--------------------- SYMBOLS --------------------------

	.type		.nv.reservedSmem.offset0,@object
	.size		.nv.reservedSmem.offset0,0x4
	.type		.nv.reservedSmem.cap,@object
	.size		.nv.reservedSmem.cap,0x4
